//
// Generated by NVIDIA NVVM Compiler
//
// Compiler Build ID: CL-36424714
// Cuda compilation tools, release 13.0, V13.0.88
// Based on NVVM 20.0.0
//

.version 9.0
.target sm_100
.address_size 64

	// .globl	_Z9matrixVecPfS_S_i

.visible .entry _Z9matrixVecPfS_S_i(
	.param .u64 .ptr .align 1 _Z9matrixVecPfS_S_i_param_0,
	.param .u64 .ptr .align 1 _Z9matrixVecPfS_S_i_param_1,
	.param .u64 .ptr .align 1 _Z9matrixVecPfS_S_i_param_2,
	.param .u32 _Z9matrixVecPfS_S_i_param_3
)
{
	.reg .pred 	%p<11>;
	.reg .b32 	%r<9>;
	.reg .b32 	%f<68>;
	.reg .b64 	%rd<65>;

	ld.param.u64 	%rd22, [_Z9matrixVecPfS_S_i_param_0];
	ld.param.u64 	%rd23, [_Z9matrixVecPfS_S_i_param_1];
	ld.param.u64 	%rd21, [_Z9matrixVecPfS_S_i_param_2];
	ld.param.u32 	%r2, [_Z9matrixVecPfS_S_i_param_3];
	cvta.to.global.u64 	%rd1, %rd23;
	cvta.to.global.u64 	%rd2, %rd22;
	mov.u32 	%r3, %tid.x;
	mov.u32 	%r4, %ntid.x;
	mov.u32 	%r5, %ctaid.x;
	mad.lo.s32 	%r1, %r4, %r5, %r3;
	setp.ge.s32 	%p1, %r1, %r2;
	@%p1 bra 	$L__BB0_14;
	cvt.s64.s32 	%rd3, %r2;
	setp.eq.s32 	%p2, %r2, 0;
	mov.f32 	%f67, 0f00000000;
	@%p2 bra 	$L__BB0_13;
	cvt.s64.s32 	%rd4, %r1;
	setp.lt.u32 	%p3, %r2, 8;
	mov.f32 	%f67, 0f00000000;
	mov.b64 	%rd63, 0;
	@%p3 bra 	$L__BB0_5;
	and.b64  	%rd63, %rd3, -8;
	shl.b64 	%rd25, %rd4, 2;
	add.s64 	%rd60, %rd1, %rd25;
	shl.b64 	%rd7, %rd3, 5;
	add.s64 	%rd59, %rd2, 16;
	shl.b64 	%rd9, %rd3, 2;
	mov.f32 	%f67, 0f00000000;
	mov.u64 	%rd61, %rd63;
$L__BB0_4:
	.pragma "nounroll";
	ld.global.f32 	%f17, [%rd59+-16];
	ld.global.f32 	%f18, [%rd60];
	fma.rn.f32 	%f19, %f17, %f18, %f67;
	ld.global.f32 	%f20, [%rd59+-12];
	add.s64 	%rd26, %rd60, %rd9;
	ld.global.f32 	%f21, [%rd26];
	fma.rn.f32 	%f22, %f20, %f21, %f19;
	ld.global.f32 	%f23, [%rd59+-8];
	add.s64 	%rd27, %rd26, %rd9;
	ld.global.f32 	%f24, [%rd27];
	fma.rn.f32 	%f25, %f23, %f24, %f22;
	ld.global.f32 	%f26, [%rd59+-4];
	add.s64 	%rd28, %rd27, %rd9;
	ld.global.f32 	%f27, [%rd28];
	fma.rn.f32 	%f28, %f26, %f27, %f25;
	ld.global.f32 	%f29, [%rd59];
	add.s64 	%rd29, %rd28, %rd9;
	ld.global.f32 	%f30, [%rd29];
	fma.rn.f32 	%f31, %f29, %f30, %f28;
	ld.global.f32 	%f32, [%rd59+4];
	add.s64 	%rd30, %rd29, %rd9;
	ld.global.f32 	%f33, [%rd30];
	fma.rn.f32 	%f34, %f32, %f33, %f31;
	ld.global.f32 	%f35, [%rd59+8];
	add.s64 	%rd31, %rd30, %rd9;
	ld.global.f32 	%f36, [%rd31];
	fma.rn.f32 	%f37, %f35, %f36, %f34;
	ld.global.f32 	%f38, [%rd59+12];
	add.s64 	%rd32, %rd31, %rd9;
	ld.global.f32 	%f39, [%rd32];
	fma.rn.f32 	%f67, %f38, %f39, %f37;
	add.s64 	%rd61, %rd61, -8;
	add.s64 	%rd60, %rd60, %rd7;
	add.s64 	%rd59, %rd59, 32;
	setp.ne.s64 	%p4, %rd61, 0;
	@%p4 bra 	$L__BB0_4;
$L__BB0_5:
	and.b32  	%r6, %r2, 7;
	setp.eq.s32 	%p5, %r6, 0;
	@%p5 bra 	$L__BB0_13;
	and.b64  	%rd33, %rd3, 7;
	add.s64 	%rd34, %rd33, -1;
	setp.lt.u64 	%p6, %rd34, 3;
	@%p6 bra 	$L__BB0_8;
	shl.b64 	%rd35, %rd63, 2;
	add.s64 	%rd36, %rd2, %rd35;
	ld.global.f32 	%f41, [%rd36];
	mad.lo.s64 	%rd37, %rd63, %rd3, %rd4;
	shl.b64 	%rd38, %rd37, 2;
	add.s64 	%rd39, %rd1, %rd38;
	ld.global.f32 	%f42, [%rd39];
	fma.rn.f32 	%f43, %f41, %f42, %f67;
	ld.global.f32 	%f44, [%rd36+4];
	shl.b64 	%rd40, %rd3, 2;
	add.s64 	%rd41, %rd39, %rd40;
	ld.global.f32 	%f45, [%rd41];
	fma.rn.f32 	%f46, %f44, %f45, %f43;
	ld.global.f32 	%f47, [%rd36+8];
	add.s64 	%rd42, %rd41, %rd40;
	ld.global.f32 	%f48, [%rd42];
	fma.rn.f32 	%f49, %f47, %f48, %f46;
	ld.global.f32 	%f50, [%rd36+12];
	add.s64 	%rd43, %rd42, %rd40;
	ld.global.f32 	%f51, [%rd43];
	fma.rn.f32 	%f67, %f50, %f51, %f49;
	add.s64 	%rd63, %rd63, 4;
$L__BB0_8:
	and.b32  	%r7, %r2, 3;
	setp.eq.s32 	%p7, %r7, 0;
	@%p7 bra 	$L__BB0_13;
	setp.eq.s32 	%p8, %r7, 1;
	@%p8 bra 	$L__BB0_11;
	shl.b64 	%rd44, %rd63, 2;
	add.s64 	%rd45, %rd2, %rd44;
	ld.global.f32 	%f53, [%rd45];
	mad.lo.s64 	%rd46, %rd63, %rd3, %rd4;
	shl.b64 	%rd47, %rd46, 2;
	add.s64 	%rd48, %rd1, %rd47;
	ld.global.f32 	%f54, [%rd48];
	fma.rn.f32 	%f55, %f53, %f54, %f67;
	ld.global.f32 	%f56, [%rd45+4];
	shl.b64 	%rd49, %rd3, 2;
	add.s64 	%rd50, %rd48, %rd49;
	ld.global.f32 	%f57, [%rd50];
	fma.rn.f32 	%f67, %f56, %f57, %f55;
	add.s64 	%rd63, %rd63, 2;
$L__BB0_11:
	and.b32  	%r8, %r2, 1;
	setp.eq.b32 	%p9, %r8, 1;
	not.pred 	%p10, %p9;
	@%p10 bra 	$L__BB0_13;
	shl.b64 	%rd51, %rd63, 2;
	add.s64 	%rd52, %rd2, %rd51;
	ld.global.f32 	%f58, [%rd52];
	mad.lo.s64 	%rd53, %rd63, %rd3, %rd4;
	shl.b64 	%rd54, %rd53, 2;
	add.s64 	%rd55, %rd1, %rd54;
	ld.global.f32 	%f59, [%rd55];
	fma.rn.f32 	%f67, %f58, %f59, %f67;
$L__BB0_13:
	cvta.to.global.u64 	%rd56, %rd21;
	mul.wide.s32 	%rd57, %r1, 4;
	add.s64 	%rd58, %rd56, %rd57;
	st.global.f32 	[%rd58], %f67;
$L__BB0_14:
	ret;

}


// ===== COMPILED SASS (sm_100) =====

	.target	sm_100

	.elftype	@"ET_EXEC"


//--------------------- .note.nv.tkinfo           --------------------------
	.section	.note.nv.tkinfo,"",@"SHT_NOTE"
	.sectionflags	@"SHF_NOTE_NV_TKINFO"
	.tkinfo
        /*0018*/ 	.word	0x00000002
        /*0030*/ 	.string	""
        /*0030*/ 	.string	"ptxas"
        /*0030*/ 	.string	"Cuda compilation tools, release 13.0, V13.0.88"
        /*0030*/ 	.string	"Build cuda_13.0.r13.0/compiler.36424714_0"
        /*0030*/ 	.string	"-arch sm_100 -m 64 "



//--------------------- .note.nv.cuinfo           --------------------------
	.section	.note.nv.cuinfo,"",@"SHT_NOTE"
	.sectionflags	@"SHF_NOTE_NV_CUINFO"
        /*0018*/ 	.short	0x0002
        /*001a*/ 	.short	0x0064
        /*001c*/ 	.short	0x0082
	.zero		2


//--------------------- .nv.info                  --------------------------
	.section	.nv.info,"",@"SHT_CUDA_INFO"
	.align	4


	//----- nvinfo : EIATTR_REGCOUNT
	.align		4
        /*0000*/ 	.byte	0x04, 0x2f
        /*0002*/ 	.short	(.L_1 - .L_0)
	.align		4
.L_0:
        /*0004*/ 	.word	index@(_Z9matrixVecPfS_S_i)
        /*0008*/ 	.word	0x00000020


	//----- nvinfo : EIATTR_FRAME_SIZE
	.align		4
.L_1:
        /*000c*/ 	.byte	0x04, 0x11
        /*000e*/ 	.short	(.L_3 - .L_2)
	.align		4
.L_2:
        /*0010*/ 	.word	index@(_Z9matrixVecPfS_S_i)
        /*0014*/ 	.word	0x00000000


	//----- nvinfo : EIATTR_MIN_STACK_SIZE
	.align		4
.L_3:
        /*0018*/ 	.byte	0x04, 0x12
        /*001a*/ 	.short	(.L_5 - .L_4)
	.align		4
.L_4:
        /*001c*/ 	.word	index@(_Z9matrixVecPfS_S_i)
        /*0020*/ 	.word	0x00000000
.L_5:


//--------------------- .nv.compat                --------------------------
	.section	.nv.compat,"",@"SHT_CUDA_COMPAT_INFO"
	.align	4
        /*0000*/ 	.byte	0x02, 0x09, 0x00, 0x00, 0x02, 0x02, 0x01, 0x00, 0x02, 0x05, 0x05, 0x00, 0x03, 0x07, 0x01, 0x01
        /*0010*/ 	.byte	0x02, 0x03, 0x00, 0x00, 0x02, 0x06, 0x01, 0x00, 0x04, 0x0b, 0x08, 0x00, 0x09, 0x00, 0x00, 0x00
        /*0020*/ 	.byte	0x00, 0x00, 0x00, 0x00


//--------------------- .nv.info._Z9matrixVecPfS_S_i --------------------------
	.section	.nv.info._Z9matrixVecPfS_S_i,"",@"SHT_CUDA_INFO"
	.sectionflags	@""
	.align	4


	//----- nvinfo : EIATTR_CUDA_API_VERSION
	.align		4
        /*0000*/ 	.byte	0x04, 0x37
        /*0002*/ 	.short	(.L_7 - .L_6)
.L_6:
        /*0004*/ 	.word	0x00000082


	//----- nvinfo : EIATTR_KPARAM_INFO
	.align		4
.L_7:
        /*0008*/ 	.byte	0x04, 0x17
        /*000a*/ 	.short	(.L_9 - .L_8)
.L_8:
        /*000c*/ 	.word	0x00000000
        /*0010*/ 	.short	0x0003
        /*0012*/ 	.short	0x0018
        /*0014*/ 	.byte	0x00, 0xf0, 0x11, 0x00


	//----- nvinfo : EIATTR_KPARAM_INFO
	.align		4
.L_9:
        /*0018*/ 	.byte	0x04, 0x17
        /*001a*/ 	.short	(.L_11 - .L_10)
.L_10:
        /*001c*/ 	.word	0x00000000
        /*0020*/ 	.short	0x0002
        /*0022*/ 	.short	0x0010
        /*0024*/ 	.byte	0x00, 0xf5, 0x21, 0x00


	//----- nvinfo : EIATTR_KPARAM_INFO
	.align		4
.L_11:
        /*0028*/ 	.byte	0x04, 0x17
        /*002a*/ 	.short	(.L_13 - .L_12)
.L_12:
        /*002c*/ 	.word	0x00000000
        /*0030*/ 	.short	0x0001
        /*0032*/ 	.short	0x0008
        /*0034*/ 	.byte	0x00, 0xf5, 0x21, 0x00


	//----- nvinfo : EIATTR_KPARAM_INFO
	.align		4
.L_13:
        /*0038*/ 	.byte	0x04, 0x17
        /*003a*/ 	.short	(.L_15 - .L_14)
.L_14:
        /*003c*/ 	.word	0x00000000
        /*0040*/ 	.short	0x0000
        /*0042*/ 	.short	0x0000
        /*0044*/ 	.byte	0x00, 0xf5, 0x21, 0x00


	//----- nvinfo : EIATTR_SPARSE_MMA_MASK
	.align		4
.L_15:
        /*0048*/ 	.byte	0x03, 0x50
        /*004a*/ 	.short	0x0000


	//----- nvinfo : EIATTR_MAXREG_COUNT
	.align		4
        /*004c*/ 	.byte	0x03, 0x1b
        /*004e*/ 	.short	0x00ff


	//----- nvinfo : EIATTR_MERCURY_ISA_VERSION
	.align		4
        /*0050*/ 	.byte	0x03, 0x5f
        /*0052*/ 	.short	0x0101


	//----- nvinfo : EIATTR_VRC_CTA_INIT_COUNT
	.align		4
        /*0054*/ 	.byte	0x02, 0x4a
	.zero		1
	.zero		1


	//----- nvinfo : EIATTR_EXIT_INSTR_OFFSETS
	.align		4
        /*0058*/ 	.byte	0x04, 0x1c
        /*005a*/ 	.short	(.L_17 - .L_16)


	//   ....[0]....
.L_16:
        /*005c*/ 	.word	0x00000070


	//   ....[1]....
        /*0060*/ 	.word	0x00000a80


	//----- nvinfo : EIATTR_CBANK_PARAM_SIZE
	.align		4
.L_17:
        /*0064*/ 	.byte	0x03, 0x19
        /*0066*/ 	.short	0x001c


	//----- nvinfo : EIATTR_PARAM_CBANK
	.align		4
        /*0068*/ 	.byte	0x04, 0x0a
        /*006a*/ 	.short	(.L_19 - .L_18)
	.align		4
.L_18:
        /*006c*/ 	.word	index@(.nv.constant0._Z9matrixVecPfS_S_i)
        /*0070*/ 	.short	0x0380
        /*0072*/ 	.short	0x001c


	//----- nvinfo : EIATTR_SW_WAR
	.align		4
.L_19:
        /*0074*/ 	.byte	0x04, 0x36
        /*0076*/ 	.short	(.L_21 - .L_20)
.L_20:
        /*0078*/ 	.word	0x00000008
.L_21:


//--------------------- .nv.callgraph             --------------------------
	.section	.nv.callgraph,"",@"SHT_CUDA_CALLGRAPH"
	.align	4
	.sectionentsize	8
	.align		4
        /*0000*/ 	.word	0x00000000
	.align		4
        /*0004*/ 	.word	0xffffffff
	.align		4
        /*0008*/ 	.word	0x00000000
	.align		4
        /*000c*/ 	.word	0xfffffffe
	.align		4
        /*0010*/ 	.word	0x00000000
	.align		4
        /*0014*/ 	.word	0xfffffffd
	.align		4
        /*0018*/ 	.word	0x00000000
	.align		4
        /*001c*/ 	.word	0xfffffffc


//--------------------- .text._Z9matrixVecPfS_S_i --------------------------
	.section	.text._Z9matrixVecPfS_S_i,"ax",@progbits
	.align	128
        .global         _Z9matrixVecPfS_S_i
        .type           _Z9matrixVecPfS_S_i,@function
        .size           _Z9matrixVecPfS_S_i,(.L_x_6 - _Z9matrixVecPfS_S_i)
        .other          _Z9matrixVecPfS_S_i,@"STO_CUDA_ENTRY STV_DEFAULT"
_Z9matrixVecPfS_S_i:
.text._Z9matrixVecPfS_S_i:
[----:B------:R-:W-:Y:S01]  /*0000*/  LDC R1, c[0x0][0x37c] ;  /* 0x0000df00ff017b82 */ /* 0x000fe20000000800 */
[----:B------:R-:W0:Y:S07]  /*0010*/  S2R R10, SR_TID.X ;  /* 0x00000000000a7919 */ /* 0x000e2e0000002100 */
[----:B------:R-:W1:Y:S01]  /*0020*/  LDC R0, c[0x0][0x398] ;  /* 0x0000e600ff007b82 */ /* 0x000e620000000800 */
[----:B------:R-:W0:Y:S01]  /*0030*/  LDCU UR4, c[0x0][0x360] ;  /* 0x00006c00ff0477ac */ /* 0x000e220008000800 */
[----:B------:R-:W0:Y:S02]  /*0040*/  S2R R11, SR_CTAID.X ;  /* 0x00000000000b7919 */ /* 0x000e240000002500 */
[----:B0-----:R-:W-:-:S05]  /*0050*/  IMAD R10, R11, UR4, R10 ;  /* 0x000000040b0a7c24 */ /* 0x001fca000f8e020a */
[----:B-1----:R-:W-:-:S13]  /*0060*/  ISETP.GE.AND P0, PT, R10, R0, PT ;  /* 0x000000000a00720c */ /* 0x002fda0003f06270 */
[----:B------:R-:W-:Y:S05]  /*0070*/  @P0 EXIT ;  /* 0x000000000000094d */ /* 0x000fea0003800000 */
[----:B------:R-:W-:Y:S01]  /*0080*/  ISETP.NE.AND P0, PT, R0, RZ, PT ;  /* 0x000000ff0000720c */ /* 0x000fe20003f05270 */
[----:B------:R-:W0:Y:S01]  /*0090*/  LDCU.64 UR8, c[0x0][0x358] ;  /* 0x00006b00ff0877ac */ /* 0x000e220008000a00 */
[----:B------:R-:W-:-:S11]  /*00a0*/  IMAD.MOV.U32 R15, RZ, RZ, RZ ;  /* 0x000000ffff0f7224 */ /* 0x000fd600078e00ff */
[----:B------:R-:W-:Y:S05]  /*00b0*/  @!P0 BRA `(.L_x_0) ;  /* 0x0000000800648947 */ /* 0x000fea0003800000 */
[C---:B------:R-:W-:Y:S01]  /*00c0*/  ISETP.GE.U32.AND P0, PT, R0.reuse, 0x8, PT ;  /* 0x000000080000780c */ /* 0x040fe20003f06070 */
[----:B------:R-:W-:Y:S01]  /*00d0*/  IMAD.MOV.U32 R15, RZ, RZ, RZ ;  /* 0x000000ffff0f7224 */ /* 0x000fe200078e00ff */
[----:B------:R-:W-:Y:S02]  /*00e0*/  LOP3.LUT P1, RZ, R0, 0x7, RZ, 0xc0, !PT ;  /* 0x0000000700ff7812 */ /* 0x000fe4000782c0ff */
[----:B------:R-:W-:Y:S02]  /*00f0*/  CS2R R2, SRZ ;  /* 0x0000000000027805 */ /* 0x000fe4000001ff00 */
[----:B------:R-:W-:Y:S02]  /*0100*/  SHF.R.S32.HI R11, RZ, 0x1f, R10 ;  /* 0x0000001fff0b7819 */ /* 0x000fe4000001140a */
[----:B------:R-:W-:-:S05]  /*0110*/  SHF.R.S32.HI R5, RZ, 0x1f, R0 ;  /* 0x0000001fff057819 */ /* 0x000fca0000011400 */
[----:B------:R-:W-:Y:S05]  /*0120*/  @!P0 BRA `(.L_x_1) ;  /* 0x0000000400048947 */ /* 0x000fea0003800000 */
[----:B------:R-:W1:Y:S01]  /*0130*/  LDCU.128 UR4, c[0x0][0x380] ;  /* 0x00007000ff0477ac */ /* 0x000e620008000c00 */
[C---:B------:R-:W-:Y:S01]  /*0140*/  LOP3.LUT R3, R0.reuse, 0xfffffff8, RZ, 0xc0, !PT ;  /* 0xfffffff800037812 */ /* 0x040fe200078ec0ff */
[C---:B------:R-:W-:Y:S01]  /*0150*/  IMAD.SHL.U32 R9, R0.reuse, 0x4, RZ ;  /* 0x0000000400097824 */ /* 0x040fe200078e00ff */
[C-C-:B------:R-:W-:Y:S01]  /*0160*/  SHF.L.U64.HI R6, R0.reuse, 0x5, R5.reuse ;  /* 0x0000000500067819 */ /* 0x140fe20000010205 */
[--C-:B------:R-:W-:Y:S01]  /*0170*/  IMAD.MOV.U32 R2, RZ, RZ, R5.reuse ;  /* 0x000000ffff027224 */ /* 0x100fe200078e0005 */
[--C-:B------:R-:W-:Y:S01]  /*0180*/  SHF.L.U64.HI R8, R0, 0x2, R5.reuse ;  /* 0x0000000200087819 */ /* 0x100fe20000010205 */
[----:B------:R-:W-:Y:S02]  /*0190*/  IMAD.MOV.U32 R15, RZ, RZ, RZ ;  /* 0x000000ffff0f7224 */ /* 0x000fe400078e00ff */
[----:B------:R-:W-:Y:S02]  /*01a0*/  IMAD.MOV.U32 R20, RZ, RZ, R5 ;  /* 0x000000ffff147224 */ /* 0x000fe400078e0005 */
[----:B------:R-:W-:Y:S01]  /*01b0*/  IMAD.MOV.U32 R21, RZ, RZ, R3 ;  /* 0x000000ffff157224 */ /* 0x000fe200078e0003 */
[----:B-1----:R-:W-:Y:S01]  /*01c0*/  UIADD3 UR4, UP0, UPT, UR4, 0x10, URZ ;  /* 0x0000001004047890 */ /* 0x002fe2000ff1e0ff */
[----:B------:R-:W-:-:S03]  /*01d0*/  LEA R4, P0, R10, UR6, 0x2 ;  /* 0x000000060a047c11 */ /* 0x000fc6000f8010ff */
[----:B------:R-:W-:Y:S01]  /*01e0*/  UIADD3.X UR5, UPT, UPT, URZ, UR5, URZ, UP0, !UPT ;  /* 0x00000005ff057290 */ /* 0x000fe200087fe4ff */
[----:B------:R-:W-:Y:S01]  /*01f0*/  LEA.HI.X R7, R10, UR7, R11, 0x2, P0 ;  /* 0x000000070a077c11 */ /* 0x000fe200080f140b */
[----:B------:R-:W-:-:S04]  /*0200*/  IMAD.U32 R14, RZ, RZ, UR4 ;  /* 0x00000004ff0e7e24 */ /* 0x000fc8000f8e00ff */
[----:B------:R-:W-:-:S07]  /*0210*/  MOV R13, UR5 ;  /* 0x00000005000d7c02 */ /* 0x000fce0008000f00 */
.L_x_2:
[----:B------:R-:W-:Y:S01]  /*0220*/  IMAD.MOV.U32 R16, RZ, RZ, R4 ;  /* 0x000000ffff107224 */ /* 0x000fe200078e0004 */
[-C--:B------:R-:W-:Y:S01]  /*0230*/  IADD3 R26, P0, PT, R4, R9.reuse, RZ ;  /* 0x00000009041a7210 */ /* 0x080fe20007f1e0ff */
[----:B------:R-:W-:Y:S02]  /*0240*/  IMAD.MOV.U32 R12, RZ, RZ, R14 ;  /* 0x000000ffff0c7224 */ /* 0x000fe400078e000e */
[----:B------:R-:W-:Y:S02]  /*0250*/  IMAD.MOV.U32 R17, RZ, RZ, R7 ;  /* 0x000000ffff117224 */ /* 0x000fe400078e0007 */
[----:B------:R-:W-:Y:S01]  /*0260*/  IMAD.X R27, R7, 0x1, R8, P0 ;  /* 0x00000001071b7824 */ /* 0x000fe200000e0608 */
[----:B0-----:R-:W2:Y:S01]  /*0270*/  LDG.E R28, desc[UR8][R12.64+-0x10] ;  /* 0xfffff0080c1c7981 */ /* 0x001ea2000c1e1900 */
[----:B------:R-:W-:-:S03]  /*0280*/  IADD3 R18, P0, PT, R26, R9, RZ ;  /* 0x000000091a127210 */ /* 0x000fc60007f1e0ff */
[----:B------:R-:W2:Y:S02]  /*0290*/  LDG.E R16, desc[UR8][R16.64] ;  /* 0x0000000810107981 */ /* 0x000ea4000c1e1900 */
[----:B------:R-:W-:Y:S02]  /*02a0*/  IMAD.X R19, R27, 0x1, R8, P0 ;  /* 0x000000011b137824 */ /* 0x000fe400000e0608 */
[----:B------:R-:W3:Y:S04]  /*02b0*/  LDG.E R25, desc[UR8][R12.64+-0x8] ;  /* 0xfffff8080c197981 */ /* 0x000ee8000c1e1900 */
[----:B------:R0:W3:Y:S04]  /*02c0*/  LDG.E R24, desc[UR8][R18.64] ;  /* 0x0000000812187981 */ /* 0x0000e8000c1e1900 */
[----:B------:R-:W4:Y:S04]  /*02d0*/  LDG.E R17, desc[UR8][R26.64] ;  /* 0x000000081a117981 */ /* 0x000f28000c1e1900 */
[----:B------:R-:W4:Y:S01]  /*02e0*/  LDG.E R26, desc[UR8][R12.64+-0xc] ;  /* 0xfffff4080c1a7981 */ /* 0x000f22000c1e1900 */
[----:B------:R-:W-:-:S03]  /*02f0*/  IADD3 R22, P0, PT, R18, R9, RZ ;  /* 0x0000000912167210 */ /* 0x000fc60007f1e0ff */
[----:B------:R-:W5:Y:S02]  /*0300*/  LDG.E R27, desc[UR8][R12.64+-0x4] ;  /* 0xfffffc080c1b7981 */ /* 0x000f64000c1e1900 */
[----:B------:R-:W-:Y:S01]  /*0310*/  IMAD.X R23, R19, 0x1, R8, P0 ;  /* 0x0000000113177824 */ /* 0x000fe200000e0608 */
[----:B------:R-:W-:-:S04]  /*0320*/  IADD3 R14, P0, PT, R22, R9, RZ ;  /* 0x00000009160e7210 */ /* 0x000fc80007f1e0ff */
[----:B------:R-:W5:Y:S01]  /*0330*/  LDG.E R22, desc[UR8][R22.64] ;  /* 0x0000000816167981 */ /* 0x000f62000c1e1900 */
[----:B--2---:R-:W-:Y:S01]  /*0340*/  FFMA R29, R28, R16, R15 ;  /* 0x000000101c1d7223 */ /* 0x004fe2000000000f */
[----:B------:R-:W-:Y:S02]  /*0350*/  IADD3.X R15, PT, PT, R23, R8, RZ, P0, !PT ;  /* 0x00000008170f7210 */ /* 0x000fe400007fe4ff */
[----:B------:R-:W2:Y:S01]  /*0360*/  LDG.E R28, desc[UR8][R12.64+0x8] ;  /* 0x000008080c1c7981 */ /* 0x000ea2000c1e1900 */
[----:B------:R-:W-:-:S03]  /*0370*/  IADD3 R16, P0, PT, R14, R9, RZ ;  /* 0x000000090e107210 */ /* 0x000fc60007f1e0ff */
[----:B------:R-:W2:Y:S04]  /*0380*/  LDG.E R14, desc[UR8][R14.64] ;  /* 0x000000080e0e7981 */ /* 0x000ea8000c1e1900 */
[----:B------:R-:W2:Y:S01]  /*0390*/  LDG.E R23, desc[UR8][R12.64] ;  /* 0x000000080c177981 */ /* 0x000ea2000c1e1900 */
[----:B----4-:R-:W-:Y:S01]  /*03a0*/  FFMA R26, R26, R17, R29 ;  /* 0x000000111a1a7223 */ /* 0x010fe2000000001d */
[----:B------:R-:W-:Y:S01]  /*03b0*/  IMAD.X R17, R15, 0x1, R8, P0 ;  /* 0x000000010f117824 */ /* 0x000fe200000e0608 */
[----:B0-----:R-:W-:Y:S01]  /*03c0*/  IADD3 R18, P0, PT, R16, R9, RZ ;  /* 0x0000000910127210 */ /* 0x001fe20007f1e0ff */
[----:B------:R-:W4:Y:S01]  /*03d0*/  LDG.E R29, desc[UR8][R12.64+0x4] ;  /* 0x000004080c1d7981 */ /* 0x000f22000c1e1900 */
[----:B---3--:R-:W-:-:S03]  /*03e0*/  FFMA R26, R25, R24, R26 ;  /* 0x00000018191a7223 */ /* 0x008fc6000000001a */
[--C-:B------:R-:W-:Y:S01]  /*03f0*/  IMAD.X R19, R17, 0x1, R8.reuse, P0 ;  /* 0x0000000111137824 */ /* 0x100fe200000e0608 */
[----:B------:R-:W-:Y:S01]  /*0400*/  IADD3 R24, P0, PT, R18, R9, RZ ;  /* 0x0000000912187210 */ /* 0x000fe20007f1e0ff */
[----:B------:R-:W4:Y:S04]  /*0410*/  LDG.E R16, desc[UR8][R16.64] ;  /* 0x0000000810107981 */ /* 0x000f28000c1e1900 */
[----:B------:R-:W-:Y:S01]  /*0420*/  IMAD.X R25, R19, 0x1, R8, P0 ;  /* 0x0000000113197824 */ /* 0x000fe200000e0608 */
[----:B------:R-:W3:Y:S04]  /*0430*/  LDG.E R18, desc[UR8][R18.64] ;  /* 0x0000000812127981 */ /* 0x000ee8000c1e1900 */
[----:B------:R-:W3:Y:S04]  /*0440*/  LDG.E R24, desc[UR8][R24.64] ;  /* 0x0000000818187981 */ /* 0x000ee8000c1e1900 */
[----:B------:R0:W3:Y:S01]  /*0450*/  LDG.E R15, desc[UR8][R12.64+0xc] ;  /* 0x00000c080c0f7981 */ /* 0x0000e2000c1e1900 */
[----:B------:R-:W-:-:S04]  /*0460*/  IADD3 R21, P0, PT, R21, -0x8, RZ ;  /* 0xfffffff815157810 */ /* 0x000fc80007f1e0ff */
[----:B------:R-:W-:Y:S02]  /*0470*/  IADD3.X R20, PT, PT, R20, -0x1, RZ, P0, !PT ;  /* 0xffffffff14147810 */ /* 0x000fe400007fe4ff */
[----:B------:R-:W-:Y:S01]  /*0480*/  ISETP.NE.U32.AND P0, PT, R21, RZ, PT ;  /* 0x000000ff1500720c */ /* 0x000fe20003f05070 */
[----:B-----5:R-:W-:-:S03]  /*0490*/  FFMA R22, R27, R22, R26 ;  /* 0x000000161b167223 */ /* 0x020fc6000000001a */
[----:B------:R-:W-:Y:S02]  /*04a0*/  ISETP.NE.AND.EX P0, PT, R20, RZ, PT, P0 ;  /* 0x000000ff1400720c */ /* 0x000fe40003f05300 */
[----:B------:R-:W-:-:S05]  /*04b0*/  LEA R4, P2, R0, R4, 0x5 ;  /* 0x0000000400047211 */ /* 0x000fca00078428ff */
[----:B------:R-:W-:Y:S02]  /*04c0*/  IMAD.X R7, R7, 0x1, R6, P2 ;  /* 0x0000000107077824 */ /* 0x000fe400010e0606 */
[----:B--2---:R-:W-:-:S04]  /*04d0*/  FFMA R14, R23, R14, R22 ;  /* 0x0000000e170e7223 */ /* 0x004fc80000000016 */
[----:B----4-:R-:W-:Y:S01]  /*04e0*/  FFMA R29, R29, R16, R14 ;  /* 0x000000101d1d7223 */ /* 0x010fe2000000000e */
[----:B------:R-:W-:-:S03]  /*04f0*/  IADD3 R14, P3, PT, R12, 0x20, RZ ;  /* 0x000000200c0e7810 */ /* 0x000fc60007f7e0ff */
[----:B---3--:R-:W-:Y:S02]  /*0500*/  FFMA R18, R28, R18, R29 ;  /* 0x000000121c127223 */ /* 0x008fe4000000001d */
[----:B0-----:R-:W-:Y:S02]  /*0510*/  IMAD.X R13, RZ, RZ, R13, P3 ;  /* 0x000000ffff0d7224 */ /* 0x001fe400018e060d */
[----:B------:R-:W-:Y:S01]  /*0520*/  FFMA R15, R15, R24, R18 ;  /* 0x000000180f0f7223 */ /* 0x000fe20000000012 */
[----:B------:R-:W-:Y:S06]  /*0530*/  @P0 BRA `(.L_x_2) ;  /* 0xfffffffc00380947 */ /* 0x000fec000383ffff */
.L_x_1:
[----:B------:R-:W-:Y:S05]  /*0540*/  @!P1 BRA `(.L_x_0) ;  /* 0x0000000400409947 */ /* 0x000fea0003800000 */
[----:B------:R-:W-:-:S04]  /*0550*/  LOP3.LUT R4, R0, 0x7, RZ, 0xc0, !PT ;  /* 0x0000000700047812 */ /* 0x000fc800078ec0ff */
[----:B------:R-:W-:-:S04]  /*0560*/  IADD3 R4, P1, PT, R4, -0x1, RZ ;  /* 0xffffffff04047810 */ /* 0x000fc80007f3e0ff */
[----:B------:R-:W-:Y:S01]  /*0570*/  ISETP.GE.U32.AND P0, PT, R4, 0x3, PT ;  /* 0x000000030400780c */ /* 0x000fe20003f06070 */
[----:B------:R-:W-:Y:S01]  /*0580*/  IMAD.X R4, RZ, RZ, -0x1, P1 ;  /* 0xffffffffff047424 */ /* 0x000fe200008e06ff */
[----:B------:R-:W-:-:S04]  /*0590*/  LOP3.LUT P1, R20, R0, 0x3, RZ, 0xc0, !PT ;  /* 0x0000000300147812 */ /* 0x000fc8000782c0ff */
[----:B------:R-:W-:-:S13]  /*05a0*/  ISETP.GE.U32.AND.EX P0, PT, R4, RZ, PT, P0 ;  /* 0x000000ff0400720c */ /* 0x000fda0003f06100 */
[----:B------:R-:W-:Y:S05]  /*05b0*/  @!P0 BRA `(.L_x_3) ;  /* 0x0000000000808947 */ /* 0x000fea0003800000 */
[----:B------:R-:W1:Y:S01]  /*05c0*/  LDC.64 R6, c[0x0][0x380] ;  /* 0x0000e000ff067b82 */ /* 0x000e620000000a00 */
[-C--:B------:R-:W-:Y:S02]  /*05d0*/  IMAD R4, R2, R0.reuse, RZ ;  /* 0x0000000002047224 */ /* 0x080fe400078e02ff */
[----:B------:R-:W-:-:S04]  /*05e0*/  IMAD.WIDE.U32 R8, R3, R0, R10 ;  /* 0x0000000003087225 */ /* 0x000fc800078e000a */
[----:B------:R-:W-:Y:S01]  /*05f0*/  IMAD R13, R5, R3, R4 ;  /* 0x00000003050d7224 */ /* 0x000fe200078e0204 */
[----:B------:R-:W2:Y:S04]  /*0600*/  LDC.64 R16, c[0x0][0x388] ;  /* 0x0000e200ff107b82 */ /* 0x000ea80000000a00 */
[----:B------:R-:W-:Y:S01]  /*0610*/  IADD3 R4, PT, PT, R9, R13, RZ ;  /* 0x0000000d09047210 */ /* 0x000fe20007ffe0ff */
[C---:B------:R-:W-:Y:S01]  /*0620*/  IMAD.SHL.U32 R9, R0.reuse, 0x4, RZ ;  /* 0x0000000400097824 */ /* 0x040fe200078e00ff */
[----:B------:R-:W-:Y:S02]  /*0630*/  SHF.L.U64.HI R13, R0, 0x2, R5 ;  /* 0x00000002000d7819 */ /* 0x000fe40000010205 */
[----:B-1----:R-:W-:-:S04]  /*0640*/  LEA R6, P0, R3, R6, 0x2 ;  /* 0x0000000603067211 */ /* 0x002fc800078010ff */
[----:B------:R-:W-:Y:S02]  /*0650*/  LEA.HI.X R7, R3, R7, R2, 0x2, P0 ;  /* 0x0000000703077211 */ /* 0x000fe400000f1402 */
[----:B--2---:R-:W-:-:S03]  /*0660*/  LEA R16, P2, R8, R16, 0x2 ;  /* 0x0000001008107211 */ /* 0x004fc600078410ff */
[----:B0-----:R-:W2:Y:S01]  /*0670*/  LDG.E R21, desc[UR8][R6.64+0x4] ;  /* 0x0000040806157981 */ /* 0x001ea2000c1e1900 */
[----:B------:R-:W-:-:S03]  /*0680*/  LEA.HI.X R17, R8, R17, R4, 0x2, P2 ;  /* 0x0000001108117211 */ /* 0x000fc600010f1404 */
[----:B------:R-:W3:Y:S01]  /*0690*/  LDG.E R23, desc[UR8][R6.64+0x8] ;  /* 0x0000080806177981 */ /* 0x000ee2000c1e1900 */
[----:B------:R-:W-:-:S03]  /*06a0*/  IADD3 R18, P0, PT, R16, R9, RZ ;  /* 0x0000000910127210 */ /* 0x000fc60007f1e0ff */
[----:B------:R-:W4:Y:S01]  /*06b0*/  LDG.E R14, desc[UR8][R16.64] ;  /* 0x00000008100e7981 */ /* 0x000f22000c1e1900 */
[-C--:B------:R-:W-:Y:S01]  /*06c0*/  IADD3 R8, P2, PT, R18, R9.reuse, RZ ;  /* 0x0000000912087210 */ /* 0x080fe20007f5e0ff */
[--C-:B------:R-:W-:Y:S02]  /*06d0*/  IMAD.X R19, R17, 0x1, R13.reuse, P0 ;  /* 0x0000000111137824 */ /* 0x100fe400000e060d */
[----:B------:R-:W4:Y:S01]  /*06e0*/  LDG.E R4, desc[UR8][R6.64] ;  /* 0x0000000806047981 */ /* 0x000f22000c1e1900 */
[----:B------:R-:W-:Y:S01]  /*06f0*/  IADD3 R12, P0, PT, R8, R9, RZ ;  /* 0x00000009080c7210 */ /* 0x000fe20007f1e0ff */
[--C-:B------:R-:W-:Y:S02]  /*0700*/  IMAD.X R9, R19, 0x1, R13.reuse, P2 ;  /* 0x0000000113097824 */ /* 0x100fe400010e060d */
[----:B------:R-:W2:Y:S02]  /*0710*/  LDG.E R18, desc[UR8][R18.64] ;  /* 0x0000000812127981 */ /* 0x000ea4000c1e1900 */
[----:B------:R-:W-:-:S02]  /*0720*/  IMAD.X R13, R9, 0x1, R13, P0 ;  /* 0x00000001090d7824 */ /* 0x000fc400000e060d */
[----:B------:R-:W3:Y:S04]  /*0730*/  LDG.E R8, desc[UR8][R8.64] ;  /* 0x0000000808087981 */ /* 0x000ee8000c1e1900 */
[----:B------:R-:W5:Y:S04]  /*0740*/  LDG.E R12, desc[UR8][R12.64] ;  /* 0x000000080c0c7981 */ /* 0x000f68000c1e1900 */
[----:B------:R-:W5:Y:S01]  /*0750*/  LDG.E R17, desc[UR8][R6.64+0xc] ;  /* 0x00000c0806117981 */ /* 0x000f62000c1e1900 */
[----:B------:R-:W-:-:S05]  /*0760*/  IADD3 R3, P0, PT, R3, 0x4, RZ ;  /* 0x0000000403037810 */ /* 0x000fca0007f1e0ff */
[----:B------:R-:W-:Y:S02]  /*0770*/  IMAD.X R2, RZ, RZ, R2, P0 ;  /* 0x000000ffff027224 */ /* 0x000fe400000e0602 */
[----:B----4-:R-:W-:-:S04]  /*0780*/  FFMA R4, R4, R14, R15 ;  /* 0x0000000e04047223 */ /* 0x010fc8000000000f */
[----:B--2---:R-:W-:-:S04]  /*0790*/  FFMA R4, R21, R18, R4 ;  /* 0x0000001215047223 */ /* 0x004fc80000000004 */
[----:B---3--:R-:W-:-:S04]  /*07a0*/  FFMA R4, R23, R8, R4 ;  /* 0x0000000817047223 */ /* 0x008fc80000000004 */
[----:B-----5:R-:W-:-:S07]  /*07b0*/  FFMA R15, R17, R12, R4 ;  /* 0x0000000c110f7223 */ /* 0x020fce0000000004 */
.L_x_3:
[----:B------:R-:W-:Y:S05]  /*07c0*/  @!P1 BRA `(.L_x_0) ;  /* 0x0000000000a09947 */ /* 0x000fea0003800000 */
[----:B------:R-:W-:Y:S02]  /*07d0*/  ISETP.NE.AND P1, PT, R20, 0x1, PT ;  /* 0x000000011400780c */ /* 0x000fe40003f25270 */
[----:B------:R-:W-:-:S04]  /*07e0*/  LOP3.LUT R4, R0, 0x1, RZ, 0xc0, !PT ;  /* 0x0000000100047812 */ /* 0x000fc800078ec0ff */
[----:B------:R-:W-:-:S07]  /*07f0*/  ISETP.NE.U32.AND P0, PT, R4, 0x1, PT ;  /* 0x000000010400780c */ /* 0x000fce0003f05070 */
[----:B------:R-:W-:Y:S06]  /*0800*/  @!P1 BRA `(.L_x_4) ;  /* 0x0000000000509947 */ /* 0x000fec0003800000 */
[----:B------:R-:W1:Y:S01]  /*0810*/  LDC.64 R6, c[0x0][0x380] ;  /* 0x0000e000ff067b82 */ /* 0x000e620000000a00 */
[-C--:B------:R-:W-:Y:S02]  /*0820*/  IMAD R4, R2, R0.reuse, RZ ;  /* 0x0000000002047224 */ /* 0x080fe400078e02ff */
[----:B------:R-:W-:-:S04]  /*0830*/  IMAD.WIDE.U32 R12, R3, R0, R10 ;  /* 0x00000000030c7225 */ /* 0x000fc800078e000a */
[----:B------:R-:W-:Y:S01]  /*0840*/  IMAD R17, R5, R3, R4 ;  /* 0x0000000305117224 */ /* 0x000fe200078e0204 */
[----:B------:R-:W2:Y:S04]  /*0850*/  LDC.64 R8, c[0x0][0x388] ;  /* 0x0000e200ff087b82 */ /* 0x000ea80000000a00 */
[----:B------:R-:W-:Y:S02]  /*0860*/  IADD3 R17, PT, PT, R13, R17, RZ ;  /* 0x000000110d117210 */ /* 0x000fe40007ffe0ff */
[----:B-1----:R-:W-:-:S04]  /*0870*/  LEA R6, P1, R3, R6, 0x2 ;  /* 0x0000000603067211 */ /* 0x002fc800078210ff */
[----:B------:R-:W-:Y:S02]  /*0880*/  LEA.HI.X R7, R3, R7, R2, 0x2, P1 ;  /* 0x0000000703077211 */ /* 0x000fe400008f1402 */
[----:B--2---:R-:W-:-:S03]  /*0890*/  LEA R16, P2, R12, R8, 0x2 ;  /* 0x000000080c107211 */ /* 0x004fc600078410ff */
[----:B0-----:R-:W2:Y:S01]  /*08a0*/  LDG.E R4, desc[UR8][R6.64] ;  /* 0x0000000806047981 */ /* 0x001ea2000c1e1900 */
[----:B------:R-:W-:Y:S02]  /*08b0*/  LEA.HI.X R17, R12, R9, R17, 0x2, P2 ;  /* 0x000000090c117211 */ /* 0x000fe400010f1411 */
[C---:B------:R-:W-:Y:S01]  /*08c0*/  LEA R8, P1, R0.reuse, R16, 0x2 ;  /* 0x0000001000087211 */ /* 0x040fe200078210ff */
[----:B------:R-:W3:Y:S03]  /*08d0*/  LDG.E R12, desc[UR8][R6.64+0x4] ;  /* 0x00000408060c7981 */ /* 0x000ee6000c1e1900 */
[----:B------:R-:W-:Y:S01]  /*08e0*/  LEA.HI.X R9, R0, R17, R5, 0x2, P1 ;  /* 0x0000001100097211 */ /* 0x000fe200008f1405 */
[----:B------:R-:W2:Y:S04]  /*08f0*/  LDG.E R16, desc[UR8][R16.64] ;  /* 0x0000000810107981 */ /* 0x000ea8000c1e1900 */
[----:B------:R-:W3:Y:S01]  /*0900*/  LDG.E R8, desc[UR8][R8.64] ;  /* 0x0000000808087981 */ /* 0x000ee2000c1e1900 */
[----:B------:R-:W-:-:S05]  /*0910*/  IADD3 R3, P1, PT, R3, 0x2, RZ ;  /* 0x0000000203037810 */ /* 0x000fca0007f3e0ff */
[----:B------:R-:W-:Y:S02]  /*0920*/  IMAD.X R2, RZ, RZ, R2, P1 ;  /* 0x000000ffff027224 */ /* 0x000fe400008e0602 */
[----:B--2---:R-:W-:-:S04]  /*0930*/  FFMA R15, R4, R16, R15 ;  /* 0x00000010040f7223 */ /* 0x004fc8000000000f */
[----:B---3--:R-:W-:-:S07]  /*0940*/  FFMA R15, R12, R8, R15 ;  /* 0x000000080c0f7223 */ /* 0x008fce000000000f */
.L_x_4:
[----:B------:R-:W-:Y:S05]  /*0950*/  @P0 BRA `(.L_x_0) ;  /* 0x00000000003c0947 */ /* 0x000fea0003800000 */
[----:B------:R-:W1:Y:S01]  /*0960*/  LDC.64 R8, c[0x0][0x380] ;  /* 0x0000e000ff087b82 */ /* 0x000e620000000a00 */
[-C--:B------:R-:W-:Y:S02]  /*0970*/  IMAD R4, R2, R0.reuse, RZ ;  /* 0x0000000002047224 */ /* 0x080fe400078e02ff */
[----:B------:R-:W-:Y:S02]  /*0980*/  IMAD.MOV.U32 R12, RZ, RZ, R10 ;  /* 0x000000ffff0c7224 */ /* 0x000fe400078e000a */
[----:B------:R-:W-:Y:S02]  /*0990*/  IMAD.MOV.U32 R13, RZ, RZ, R11 ;  /* 0x000000ffff0d7224 */ /* 0x000fe400078e000b */
[----:B------:R-:W-:Y:S01]  /*09a0*/  IMAD R5, R5, R3, R4 ;  /* 0x0000000305057224 */ /* 0x000fe200078e0204 */
[----:B------:R-:W2:Y:S01]  /*09b0*/  LDC.64 R6, c[0x0][0x388] ;  /* 0x0000e200ff067b82 */ /* 0x000ea20000000a00 */
[----:B------:R-:W-:-:S04]  /*09c0*/  IMAD.WIDE.U32 R12, R3, R0, R12 ;  /* 0x00000000030c7225 */ /* 0x000fc800078e000c */
[----:B------:R-:W-:Y:S01]  /*09d0*/  IMAD.IADD R0, R13, 0x1, R5 ;  /* 0x000000010d007824 */ /* 0x000fe200078e0205 */
[----:B-1----:R-:W-:-:S04]  /*09e0*/  LEA R8, P0, R3, R8, 0x2 ;  /* 0x0000000803087211 */ /* 0x002fc800078010ff */
[----:B------:R-:W-:Y:S02]  /*09f0*/  LEA.HI.X R9, R3, R9, R2, 0x2, P0 ;  /* 0x0000000903097211 */ /* 0x000fe400000f1402 */
[----:B--2---:R-:W-:-:S03]  /*0a00*/  LEA R6, P1, R12, R6, 0x2 ;  /* 0x000000060c067211 */ /* 0x004fc600078210ff */
[----:B0-----:R-:W2:Y:S01]  /*0a10*/  LDG.E R8, desc[UR8][R8.64] ;  /* 0x0000000808087981 */ /* 0x001ea2000c1e1900 */
[----:B------:R-:W-:-:S05]  /*0a20*/  LEA.HI.X R7, R12, R7, R0, 0x2, P1 ;  /* 0x000000070c077211 */ /* 0x000fca00008f1400 */
[----:B------:R-:W2:Y:S02]  /*0a30*/  LDG.E R6, desc[UR8][R6.64] ;  /* 0x0000000806067981 */ /* 0x000ea4000c1e1900 */
[----:B--2---:R-:W-:-:S07]  /*0a40*/  FFMA R15, R8, R6, R15 ;  /* 0x00000006080f7223 */ /* 0x004fce000000000f */
.L_x_0:
[----:B------:R-:W1:Y:S02]  /*0a50*/  LDC.64 R2, c[0x0][0x390] ;  /* 0x0000e400ff027b82 */ /* 0x000e640000000a00 */
[----:B-1----:R-:W-:-:S05]  /*0a60*/  IMAD.WIDE R10, R10, 0x4, R2 ;  /* 0x000000040a0a7825 */ /* 0x002fca00078e0202 */
[----:B0-----:R-:W-:Y:S01]  /*0a70*/  STG.E desc[UR8][R10.64], R15 ;  /* 0x0000000f0a007986 */ /* 0x001fe2000c101908 */
[----:B------:R-:W-:Y:S05]  /*0a80*/  EXIT ;  /* 0x000000000000794d */ /* 0x000fea0003800000 */
.L_x_5:
[----:B------:R-:W-:-:S00]  /*0a90*/  BRA `(.L_x_5) ;  /* 0xfffffffc00fc7947 */ /* 0x000fc0000383ffff */
[----:B------:R-:W-:-:S00]  /*0aa0*/  NOP ;  /* 0x0000000000007918 */ /* 0x000fc00000000000 */
        /* <DEDUP_REMOVED lines=13> */
.L_x_6:


//--------------------- .nv.shared.reserved.0     --------------------------
	.section	.nv.shared.reserved.0,"aw",@nobits
	.weak		__nv_reservedSMEM_offset_0_alias
	.size		__nv_reservedSMEM_offset_0_alias, 0, 64
	.other		__nv_reservedSMEM_offset_0_alias,@"STO_CUDA_RESERVED_SHARED STV_DEFAULT"
__nv_reservedSMEM_offset_0_alias:
	.zero		0
	.zero		64


//--------------------- .nv.constant0._Z9matrixVecPfS_S_i --------------------------
	.section	.nv.constant0._Z9matrixVecPfS_S_i,"a",@progbits
	.sectionflags	@""
	.align	4
.nv.constant0._Z9matrixVecPfS_S_i:
	.zero		924


//--------------------- SYMBOLS --------------------------

	.type		.nv.reservedSmem.offset0,@object
	.size		.nv.reservedSmem.offset0,0x4
